//
// Generated by NVIDIA NVVM Compiler
//
// Compiler Build ID: CL-36424714
// Cuda compilation tools, release 13.0, V13.0.88
// Based on NVVM 20.0.0
//

.version 9.0
.target sm_100
.address_size 64

	// .globl	dot_product_kernel
// _ZZ18dot_product_kernelE10share_data has been demoted

.visible .entry dot_product_kernel(
	.param .u64 .ptr .align 1 dot_product_kernel_param_0,
	.param .u64 .ptr .align 1 dot_product_kernel_param_1,
	.param .u64 .ptr .align 1 dot_product_kernel_param_2,
	.param .u32 dot_product_kernel_param_3,
	.param .u32 dot_product_kernel_param_4
)
{
	.reg .pred 	%p<6>;
	.reg .b32 	%r<14>;
	.reg .b64 	%rd<13>;
	.reg .b64 	%fd<8>;
	// demoted variable
	.shared .align 8 .b8 _ZZ18dot_product_kernelE10share_data[2048];
	ld.param.u64 	%rd1, [dot_product_kernel_param_0];
	ld.param.u64 	%rd2, [dot_product_kernel_param_1];
	ld.param.u64 	%rd3, [dot_product_kernel_param_2];
	ld.param.u32 	%r8, [dot_product_kernel_param_4];
	mov.u32 	%r1, %tid.x;
	mov.u32 	%r2, %ctaid.x;
	mov.u32 	%r13, %ntid.x;
	mad.lo.s32 	%r4, %r2, %r13, %r1;
	shl.b32 	%r9, %r1, 3;
	mov.u32 	%r10, _ZZ18dot_product_kernelE10share_data;
	add.s32 	%r5, %r10, %r9;
	mov.b64 	%rd4, 0;
	st.shared.u64 	[%r5], %rd4;
	setp.ge.s32 	%p1, %r4, %r8;
	@%p1 bra 	$L__BB0_7;
	cvta.to.global.u64 	%rd5, %rd1;
	cvta.to.global.u64 	%rd6, %rd2;
	mul.wide.s32 	%rd7, %r4, 8;
	add.s64 	%rd8, %rd5, %rd7;
	ld.global.f64 	%fd1, [%rd8];
	add.s64 	%rd9, %rd6, %rd7;
	ld.global.f64 	%fd2, [%rd9];
	mul.f64 	%fd3, %fd1, %fd2;
	st.shared.f64 	[%r5], %fd3;
	bar.sync 	0;
	setp.lt.u32 	%p2, %r13, 2;
	@%p2 bra 	$L__BB0_5;
$L__BB0_2:
	shr.u32 	%r7, %r13, 1;
	setp.ge.u32 	%p3, %r1, %r7;
	@%p3 bra 	$L__BB0_4;
	shl.b32 	%r11, %r7, 3;
	add.s32 	%r12, %r5, %r11;
	ld.shared.f64 	%fd4, [%r12];
	ld.shared.f64 	%fd5, [%r5];
	add.f64 	%fd6, %fd4, %fd5;
	st.shared.f64 	[%r5], %fd6;
$L__BB0_4:
	bar.sync 	0;
	setp.gt.u32 	%p4, %r13, 3;
	mov.u32 	%r13, %r7;
	@%p4 bra 	$L__BB0_2;
$L__BB0_5:
	setp.ne.s32 	%p5, %r1, 0;
	@%p5 bra 	$L__BB0_7;
	ld.shared.f64 	%fd7, [_ZZ18dot_product_kernelE10share_data];
	cvta.to.global.u64 	%rd10, %rd3;
	mul.wide.u32 	%rd11, %r2, 8;
	add.s64 	%rd12, %rd10, %rd11;
	st.global.f64 	[%rd12], %fd7;
$L__BB0_7:
	ret;

}


// ===== COMPILED SASS (sm_100) =====

	.target	sm_100

	.elftype	@"ET_EXEC"


//--------------------- .note.nv.tkinfo           --------------------------
	.section	.note.nv.tkinfo,"",@"SHT_NOTE"
	.sectionflags	@"SHF_NOTE_NV_TKINFO"
	.tkinfo
        /*0018*/ 	.word	0x00000002
        /*0030*/ 	.string	""
        /*0030*/ 	.string	"ptxas"
        /*0030*/ 	.string	"Cuda compilation tools, release 13.0, V13.0.88"
        /*0030*/ 	.string	"Build cuda_13.0.r13.0/compiler.36424714_0"
        /*0030*/ 	.string	"-arch sm_100 -m 64 "



//--------------------- .note.nv.cuinfo           --------------------------
	.section	.note.nv.cuinfo,"",@"SHT_NOTE"
	.sectionflags	@"SHF_NOTE_NV_CUINFO"
        /*0018*/ 	.short	0x0002
        /*001a*/ 	.short	0x0064
        /*001c*/ 	.short	0x0082
	.zero		2


//--------------------- .nv.info                  --------------------------
	.section	.nv.info,"",@"SHT_CUDA_INFO"
	.align	4


	//----- nvinfo : EIATTR_REGCOUNT
	.align		4
        /*0000*/ 	.byte	0x04, 0x2f
        /*0002*/ 	.short	(.L_1 - .L_0)
	.align		4
.L_0:
        /*0004*/ 	.word	index@(dot_product_kernel)
        /*0008*/ 	.word	0x0000000e


	//----- nvinfo : EIATTR_FRAME_SIZE
	.align		4
.L_1:
        /*000c*/ 	.byte	0x04, 0x11
        /*000e*/ 	.short	(.L_3 - .L_2)
	.align		4
.L_2:
        /*0010*/ 	.word	index@(dot_product_kernel)
        /*0014*/ 	.word	0x00000000


	//----- nvinfo : EIATTR_MIN_STACK_SIZE
	.align		4
.L_3:
        /*0018*/ 	.byte	0x04, 0x12
        /*001a*/ 	.short	(.L_5 - .L_4)
	.align		4
.L_4:
        /*001c*/ 	.word	index@(dot_product_kernel)
        /*0020*/ 	.word	0x00000000
.L_5:


//--------------------- .nv.compat                --------------------------
	.section	.nv.compat,"",@"SHT_CUDA_COMPAT_INFO"
	.align	4
        /*0000*/ 	.byte	0x02, 0x09, 0x00, 0x00, 0x02, 0x02, 0x01, 0x00, 0x02, 0x05, 0x05, 0x00, 0x03, 0x07, 0x01, 0x01
        /*0010*/ 	.byte	0x02, 0x03, 0x00, 0x00, 0x02, 0x06, 0x01, 0x00, 0x04, 0x0b, 0x08, 0x00, 0x01, 0x00, 0x00, 0x00
        /*0020*/ 	.byte	0x00, 0x00, 0x00, 0x00


//--------------------- .nv.info.dot_product_kernel --------------------------
	.section	.nv.info.dot_product_kernel,"",@"SHT_CUDA_INFO"
	.sectionflags	@""
	.align	4


	//----- nvinfo : EIATTR_CUDA_API_VERSION
	.align		4
        /*0000*/ 	.byte	0x04, 0x37
        /*0002*/ 	.short	(.L_7 - .L_6)
.L_6:
        /*0004*/ 	.word	0x00000082


	//----- nvinfo : EIATTR_KPARAM_INFO
	.align		4
.L_7:
        /*0008*/ 	.byte	0x04, 0x17
        /*000a*/ 	.short	(.L_9 - .L_8)
.L_8:
        /*000c*/ 	.word	0x00000000
        /*0010*/ 	.short	0x0004
        /*0012*/ 	.short	0x001c
        /*0014*/ 	.byte	0x00, 0xf0, 0x11, 0x00


	//----- nvinfo : EIATTR_KPARAM_INFO
	.align		4
.L_9:
        /*0018*/ 	.byte	0x04, 0x17
        /*001a*/ 	.short	(.L_11 - .L_10)
.L_10:
        /*001c*/ 	.word	0x00000000
        /*0020*/ 	.short	0x0003
        /*0022*/ 	.short	0x0018
        /*0024*/ 	.byte	0x00, 0xf0, 0x11, 0x00


	//----- nvinfo : EIATTR_KPARAM_INFO
	.align		4
.L_11:
        /*0028*/ 	.byte	0x04, 0x17
        /*002a*/ 	.short	(.L_13 - .L_12)
.L_12:
        /*002c*/ 	.word	0x00000000
        /*0030*/ 	.short	0x0002
        /*0032*/ 	.short	0x0010
        /*0034*/ 	.byte	0x00, 0xf5, 0x21, 0x00


	//----- nvinfo : EIATTR_KPARAM_INFO
	.align		4
.L_13:
        /*0038*/ 	.byte	0x04, 0x17
        /*003a*/ 	.short	(.L_15 - .L_14)
.L_14:
        /*003c*/ 	.word	0x00000000
        /*0040*/ 	.short	0x0001
        /*0042*/ 	.short	0x0008
        /*0044*/ 	.byte	0x00, 0xf5, 0x21, 0x00


	//----- nvinfo : EIATTR_KPARAM_INFO
	.align		4
.L_15:
        /*0048*/ 	.byte	0x04, 0x17
        /*004a*/ 	.short	(.L_17 - .L_16)
.L_16:
        /*004c*/ 	.word	0x00000000
        /*0050*/ 	.short	0x0000
        /*0052*/ 	.short	0x0000
        /*0054*/ 	.byte	0x00, 0xf5, 0x21, 0x00


	//----- nvinfo : EIATTR_SPARSE_MMA_MASK
	.align		4
.L_17:
        /*0058*/ 	.byte	0x03, 0x50
        /*005a*/ 	.short	0x0000


	//----- nvinfo : EIATTR_MAXREG_COUNT
	.align		4
        /*005c*/ 	.byte	0x03, 0x1b
        /*005e*/ 	.short	0x00ff


	//----- nvinfo : EIATTR_NUM_BARRIERS
	.align		4
        /*0060*/ 	.byte	0x02, 0x4c
        /*0062*/ 	.byte	0x01
	.zero		1


	//----- nvinfo : EIATTR_MERCURY_ISA_VERSION
	.align		4
        /*0064*/ 	.byte	0x03, 0x5f
        /*0066*/ 	.short	0x0101


	//----- nvinfo : EIATTR_VRC_CTA_INIT_COUNT
	.align		4
        /*0068*/ 	.byte	0x02, 0x4a
	.zero		1
	.zero		1


	//----- nvinfo : EIATTR_EXIT_INSTR_OFFSETS
	.align		4
        /*006c*/ 	.byte	0x04, 0x1c
        /*006e*/ 	.short	(.L_19 - .L_18)


	//   ....[0]....
.L_18:
        /*0070*/ 	.word	0x000000d0


	//   ....[1]....
        /*0074*/ 	.word	0x00000260


	//   ....[2]....
        /*0078*/ 	.word	0x000002e0


	//----- nvinfo : EIATTR_CBANK_PARAM_SIZE
	.align		4
.L_19:
        /*007c*/ 	.byte	0x03, 0x19
        /*007e*/ 	.short	0x0020


	//----- nvinfo : EIATTR_PARAM_CBANK
	.align		4
        /*0080*/ 	.byte	0x04, 0x0a
        /*0082*/ 	.short	(.L_21 - .L_20)
	.align		4
.L_20:
        /*0084*/ 	.word	index@(.nv.constant0.dot_product_kernel)
        /*0088*/ 	.short	0x0380
        /*008a*/ 	.short	0x0020


	//----- nvinfo : EIATTR_SW_WAR
	.align		4
.L_21:
        /*008c*/ 	.byte	0x04, 0x36
        /*008e*/ 	.short	(.L_23 - .L_22)
.L_22:
        /*0090*/ 	.word	0x00000008
.L_23:


//--------------------- .nv.callgraph             --------------------------
	.section	.nv.callgraph,"",@"SHT_CUDA_CALLGRAPH"
	.align	4
	.sectionentsize	8
	.align		4
        /*0000*/ 	.word	0x00000000
	.align		4
        /*0004*/ 	.word	0xffffffff
	.align		4
        /*0008*/ 	.word	0x00000000
	.align		4
        /*000c*/ 	.word	0xfffffffe
	.align		4
        /*0010*/ 	.word	0x00000000
	.align		4
        /*0014*/ 	.word	0xfffffffd
	.align		4
        /*0018*/ 	.word	0x00000000
	.align		4
        /*001c*/ 	.word	0xfffffffc


//--------------------- .text.dot_product_kernel  --------------------------
	.section	.text.dot_product_kernel,"ax",@progbits
	.align	128
        .global         dot_product_kernel
        .type           dot_product_kernel,@function
        .size           dot_product_kernel,(.L_x_3 - dot_product_kernel)
        .other          dot_product_kernel,@"STO_CUDA_ENTRY STV_DEFAULT"
dot_product_kernel:
.text.dot_product_kernel:
[----:B------:R-:W-:Y:S01]  /*0000*/  LDC R1, c[0x0][0x37c] ;  /* 0x0000df00ff017b82 */ /* 0x000fe20000000800 */
[----:B------:R-:W0:Y:S07]  /*0010*/  S2R R11, SR_TID.X ;  /* 0x00000000000b7919 */ /* 0x000e2e0000002100 */
[----:B------:R-:W1:Y:S01]  /*0020*/  S2UR UR5, SR_CgaCtaId ;  /* 0x00000000000579c3 */ /* 0x000e620000008800 */
[----:B------:R-:W2:Y:S01]  /*0030*/  LDCU UR6, c[0x0][0x360] ;  /* 0x00006c00ff0677ac */ /* 0x000ea20008000800 */
[----:B------:R-:W3:Y:S01]  /*0040*/  S2R R0, SR_CTAID.X ;  /* 0x0000000000007919 */ /* 0x000ee20000002500 */
[----:B------:R-:W4:Y:S01]  /*0050*/  LDCU UR7, c[0x0][0x39c] ;  /* 0x00007380ff0777ac */ /* 0x000f220008000800 */
[----:B------:R-:W-:Y:S01]  /*0060*/  UMOV UR4, 0x400 ;  /* 0x0000040000047882 */ /* 0x000fe20000000000 */
[----:B--2---:R-:W-:Y:S01]  /*0070*/  IMAD.U32 R8, RZ, RZ, UR6 ;  /* 0x00000006ff087e24 */ /* 0x004fe2000f8e00ff */
[----:B-1----:R-:W-:-:S06]  /*0080*/  ULEA UR4, UR5, UR4, 0x18 ;  /* 0x0000000405047291 */ /* 0x002fcc000f8ec0ff */
[----:B0-----:R-:W-:Y:S01]  /*0090*/  LEA R9, R11, UR4, 0x3 ;  /* 0x000000040b097c11 */ /* 0x001fe2000f8e18ff */
[----:B---3--:R-:W-:-:S04]  /*00a0*/  IMAD R7, R0, UR6, R11 ;  /* 0x0000000600077c24 */ /* 0x008fc8000f8e020b */
[----:B------:R0:W-:Y:S01]  /*00b0*/  STS.64 [R9], RZ ;  /* 0x000000ff09007388 */ /* 0x0001e20000000a00 */
[----:B----4-:R-:W-:-:S13]  /*00c0*/  ISETP.GE.AND P0, PT, R7, UR7, PT ;  /* 0x0000000707007c0c */ /* 0x010fda000bf06270 */
[----:B0-----:R-:W-:Y:S05]  /*00d0*/  @P0 EXIT ;  /* 0x000000000000094d */ /* 0x001fea0003800000 */
[----:B------:R-:W0:Y:S01]  /*00e0*/  LDC.64 R2, c[0x0][0x380] ;  /* 0x0000e000ff027b82 */ /* 0x000e220000000a00 */
[----:B------:R-:W1:Y:S07]  /*00f0*/  LDCU.64 UR6, c[0x0][0x358] ;  /* 0x00006b00ff0677ac */ /* 0x000e6e0008000a00 */
[----:B------:R-:W2:Y:S01]  /*0100*/  LDC.64 R4, c[0x0][0x388] ;  /* 0x0000e200ff047b82 */ /* 0x000ea20000000a00 */
[----:B0-----:R-:W-:-:S06]  /*0110*/  IMAD.WIDE R2, R7, 0x8, R2 ;  /* 0x0000000807027825 */ /* 0x001fcc00078e0202 */
[----:B-1----:R-:W3:Y:S01]  /*0120*/  LDG.E.64 R2, desc[UR6][R2.64] ;  /* 0x0000000602027981 */ /* 0x002ee2000c1e1b00 */
[----:B--2---:R-:W-:-:S06]  /*0130*/  IMAD.WIDE R4, R7, 0x8, R4 ;  /* 0x0000000807047825 */ /* 0x004fcc00078e0204 */
[----:B------:R-:W3:Y:S01]  /*0140*/  LDG.E.64 R4, desc[UR6][R4.64] ;  /* 0x0000000604047981 */ /* 0x000ee2000c1e1b00 */
[----:B------:R-:W-:Y:S02]  /*0150*/  ISETP.GE.U32.AND P1, PT, R8, 0x2, PT ;  /* 0x000000020800780c */ /* 0x000fe40003f26070 */
[----:B------:R-:W-:Y:S01]  /*0160*/  ISETP.NE.AND P0, PT, R11, RZ, PT ;  /* 0x000000ff0b00720c */ /* 0x000fe20003f05270 */
[----:B---3--:R-:W-:-:S07]  /*0170*/  DMUL R6, R2, R4 ;  /* 0x0000000402067228 */ /* 0x008fce0000000000 */
[----:B------:R0:W-:Y:S01]  /*0180*/  STS.64 [R9], R6 ;  /* 0x0000000609007388 */ /* 0x0001e20000000a00 */
[----:B------:R-:W-:Y:S06]  /*0190*/  BAR.SYNC.DEFER_BLOCKING 0x0 ;  /* 0x0000000000007b1d */ /* 0x000fec0000010000 */
[----:B------:R-:W-:Y:S05]  /*01a0*/  @!P1 BRA `(.L_x_0) ;  /* 0x00000000002c9947 */ /* 0x000fea0003800000 */
.L_x_1:
[----:B------:R-:W-:-:S04]  /*01b0*/  SHF.R.U32.HI R10, RZ, 0x1, R8 ;  /* 0x00000001ff0a7819 */ /* 0x000fc80000011608 */
[----:B------:R-:W-:-:S13]  /*01c0*/  ISETP.GE.U32.AND P1, PT, R11, R10, PT ;  /* 0x0000000a0b00720c */ /* 0x000fda0003f26070 */
[----:B0-----:R-:W-:Y:S01]  /*01d0*/  @!P1 IMAD R6, R10, 0x8, R9 ;  /* 0x000000080a069824 */ /* 0x001fe200078e0209 */
[----:B------:R-:W-:Y:S04]  /*01e0*/  @!P1 LDS.64 R4, [R9] ;  /* 0x0000000009049984 */ /* 0x000fe80000000a00 */
[----:B------:R-:W0:Y:S02]  /*01f0*/  @!P1 LDS.64 R2, [R6] ;  /* 0x0000000006029984 */ /* 0x000e240000000a00 */
[----:B0-----:R-:W-:-:S07]  /*0200*/  @!P1 DADD R2, R2, R4 ;  /* 0x0000000002029229 */ /* 0x001fce0000000004 */
[----:B------:R1:W-:Y:S01]  /*0210*/  @!P1 STS.64 [R9], R2 ;  /* 0x0000000209009388 */ /* 0x0003e20000000a00 */
[----:B------:R-:W-:Y:S01]  /*0220*/  BAR.SYNC.DEFER_BLOCKING 0x0 ;  /* 0x0000000000007b1d */ /* 0x000fe20000010000 */
[----:B------:R-:W-:Y:S01]  /*0230*/  ISETP.GT.U32.AND P1, PT, R8, 0x3, PT ;  /* 0x000000030800780c */ /* 0x000fe20003f24070 */
[----:B------:R-:W-:-:S12]  /*0240*/  IMAD.MOV.U32 R8, RZ, RZ, R10 ;  /* 0x000000ffff087224 */ /* 0x000fd800078e000a */
[----:B-1----:R-:W-:Y:S05]  /*0250*/  @P1 BRA `(.L_x_1) ;  /* 0xfffffffc00d41947 */ /* 0x002fea000383ffff */
.L_x_0:
[----:B------:R-:W-:Y:S05]  /*0260*/  @P0 EXIT ;  /* 0x000000000000094d */ /* 0x000fea0003800000 */
[----:B------:R-:W1:Y:S01]  /*0270*/  S2UR UR5, SR_CgaCtaId ;  /* 0x00000000000579c3 */ /* 0x000e620000008800 */
[----:B------:R-:W-:-:S07]  /*0280*/  UMOV UR4, 0x400 ;  /* 0x0000040000047882 */ /* 0x000fce0000000000 */
[----:B------:R-:W2:Y:S01]  /*0290*/  LDC.64 R4, c[0x0][0x390] ;  /* 0x0000e400ff047b82 */ /* 0x000ea20000000a00 */
[----:B-1----:R-:W-:Y:S01]  /*02a0*/  ULEA UR4, UR5, UR4, 0x18 ;  /* 0x0000000405047291 */ /* 0x002fe2000f8ec0ff */
[----:B--2---:R-:W-:-:S08]  /*02b0*/  IMAD.WIDE.U32 R4, R0, 0x8, R4 ;  /* 0x0000000800047825 */ /* 0x004fd000078e0004 */
[----:B------:R-:W1:Y:S04]  /*02c0*/  LDS.64 R2, [UR4] ;  /* 0x00000004ff027984 */ /* 0x000e680008000a00 */
[----:B-1----:R-:W-:Y:S01]  /*02d0*/  STG.E.64 desc[UR6][R4.64], R2 ;  /* 0x0000000204007986 */ /* 0x002fe2000c101b06 */
[----:B------:R-:W-:Y:S05]  /*02e0*/  EXIT ;  /* 0x000000000000794d */ /* 0x000fea0003800000 */
.L_x_2:
[----:B------:R-:W-:-:S00]  /*02f0*/  BRA `(.L_x_2) ;  /* 0xfffffffc00fc7947 */ /* 0x000fc0000383ffff */
[----:B------:R-:W-:-:S00]  /*0300*/  NOP ;  /* 0x0000000000007918 */ /* 0x000fc00000000000 */
[----:B------:R-:W-:-:S00]  /*0310*/  NOP ;  /* 0x0000000000007918 */ /* 0x000fc00000000000 */
[----:B------:R-:W-:-:S00]  /*0320*/  NOP ;  /* 0x0000000000007918 */ /* 0x000fc00000000000 */
[----:B------:R-:W-:-:S00]  /*0330*/  NOP ;  /* 0x0000000000007918 */ /* 0x000fc00000000000 */
[----:B------:R-:W-:-:S00]  /*0340*/  NOP ;  /* 0x0000000000007918 */ /* 0x000fc00000000000 */
[----:B------:R-:W-:-:S00]  /*0350*/  NOP ;  /* 0x0000000000007918 */ /* 0x000fc00000000000 */
[----:B------:R-:W-:-:S00]  /*0360*/  NOP ;  /* 0x0000000000007918 */ /* 0x000fc00000000000 */
[----:B------:R-:W-:-:S00]  /*0370*/  NOP ;  /* 0x0000000000007918 */ /* 0x000fc00000000000 */
.L_x_3:


//--------------------- .nv.shared.dot_product_kernel --------------------------
	.section	.nv.shared.dot_product_kernel,"aw",@nobits
	.sectionflags	@""
	.align	8
.nv.shared.dot_product_kernel:
	.zero		3072


//--------------------- .nv.shared.reserved.0     --------------------------
	.section	.nv.shared.reserved.0,"aw",@nobits
	.weak		__nv_reservedSMEM_offset_0_alias
	.size		__nv_reservedSMEM_offset_0_alias, 0, 64
	.other		__nv_reservedSMEM_offset_0_alias,@"STO_CUDA_RESERVED_SHARED STV_DEFAULT"
__nv_reservedSMEM_offset_0_alias:
	.zero		0
	.zero		64


//--------------------- .nv.constant0.dot_product_kernel --------------------------
	.section	.nv.constant0.dot_product_kernel,"a",@progbits
	.sectionflags	@""
	.align	4
.nv.constant0.dot_product_kernel:
	.zero		928


//--------------------- SYMBOLS --------------------------

	.type		.nv.reservedSmem.offset0,@object
	.size		.nv.reservedSmem.offset0,0x4
	.type		.nv.reservedSmem.cap,@object
	.size		.nv.reservedSmem.cap,0x4
